//
// Generated by NVIDIA NVVM Compiler
//
// Compiler Build ID: CL-36424714
// Cuda compilation tools, release 13.0, V13.0.88
// Based on NVVM 20.0.0
//

.version 9.0
.target sm_100
.address_size 64

	// .globl	_Z6kernelv
.extern .func  (.param .b32 func_retval0) vprintf
(
	.param .b64 vprintf_param_0,
	.param .b64 vprintf_param_1
)
;
.global .align 1 .b8 $str[18] = {72, 101, 108, 108, 111, 32, 102, 114, 111, 109, 32, 67, 85, 68, 65, 33, 10};

.visible .entry _Z6kernelv()
{
	.reg .b32 	%r<3>;
	.reg .b64 	%rd<3>;

	mov.u64 	%rd1, $str;
	cvta.global.u64 	%rd2, %rd1;
	{ // callseq 0, 0
	.param .b64 param0;
	st.param.b64 	[param0], %rd2;
	.param .b64 param1;
	st.param.b64 	[param1], 0;
	.param .b32 retval0;
	call.uni (retval0), 
	vprintf, 
	(
	param0, 
	param1
	);
	ld.param.b32 	%r1, [retval0];
	} // callseq 0
	ret;

}


// ===== COMPILED SASS (sm_100) =====

	.target	sm_100

	.elftype	@"ET_EXEC"


//--------------------- .note.nv.tkinfo           --------------------------
	.section	.note.nv.tkinfo,"",@"SHT_NOTE"
	.sectionflags	@"SHF_NOTE_NV_TKINFO"
	.tkinfo
        /*0018*/ 	.word	0x00000002
        /*0030*/ 	.string	""
        /*0030*/ 	.string	"ptxas"
        /*0030*/ 	.string	"Cuda compilation tools, release 13.0, V13.0.88"
        /*0030*/ 	.string	"Build cuda_13.0.r13.0/compiler.36424714_0"
        /*0030*/ 	.string	"-arch sm_100 -m 64 "



//--------------------- .note.nv.cuinfo           --------------------------
	.section	.note.nv.cuinfo,"",@"SHT_NOTE"
	.sectionflags	@"SHF_NOTE_NV_CUINFO"
        /*0018*/ 	.short	0x0002
        /*001a*/ 	.short	0x0064
        /*001c*/ 	.short	0x0082
	.zero		2


//--------------------- .nv.info                  --------------------------
	.section	.nv.info,"",@"SHT_CUDA_INFO"
	.align	4


	//----- nvinfo : EIATTR_REGCOUNT
	.align		4
        /*0000*/ 	.byte	0x04, 0x2f
        /*0002*/ 	.short	(.L_2 - .L_1)
	.align		4
.L_1:
        /*0004*/ 	.word	index@(_Z6kernelv)
        /*0008*/ 	.word	0x00000018


	//----- nvinfo : EIATTR_FRAME_SIZE
	.align		4
.L_2:
        /*000c*/ 	.byte	0x04, 0x11
        /*000e*/ 	.short	(.L_4 - .L_3)
	.align		4
.L_3:
        /*0010*/ 	.word	index@(_Z6kernelv)
        /*0014*/ 	.word	0x00000000


	//----- nvinfo : EIATTR_MIN_STACK_SIZE
	.align		4
.L_4:
        /*0018*/ 	.byte	0x04, 0x12
        /*001a*/ 	.short	(.L_6 - .L_5)
	.align		4
.L_5:
        /*001c*/ 	.word	index@(_Z6kernelv)
        /*0020*/ 	.word	0x00000000
.L_6:


//--------------------- .nv.compat                --------------------------
	.section	.nv.compat,"",@"SHT_CUDA_COMPAT_INFO"
	.align	4
        /*0000*/ 	.byte	0x02, 0x09, 0x00, 0x00, 0x02, 0x02, 0x01, 0x00, 0x02, 0x05, 0x05, 0x00, 0x03, 0x07, 0x01, 0x01
        /*0010*/ 	.byte	0x02, 0x03, 0x00, 0x00, 0x02, 0x06, 0x01, 0x00, 0x04, 0x0b, 0x08, 0x00, 0x09, 0x00, 0x00, 0x00
        /*0020*/ 	.byte	0x00, 0x00, 0x00, 0x00


//--------------------- .nv.info._Z6kernelv       --------------------------
	.section	.nv.info._Z6kernelv,"",@"SHT_CUDA_INFO"
	.sectionflags	@""
	.align	4


	//----- nvinfo : EIATTR_CUDA_API_VERSION
	.align		4
        /*0000*/ 	.byte	0x04, 0x37
        /*0002*/ 	.short	(.L_8 - .L_7)
.L_7:
        /*0004*/ 	.word	0x00000082


	//----- nvinfo : EIATTR_SPARSE_MMA_MASK
	.align		4
.L_8:
        /*0008*/ 	.byte	0x03, 0x50
        /*000a*/ 	.short	0x0000


	//----- nvinfo : EIATTR_MAXREG_COUNT
	.align		4
        /*000c*/ 	.byte	0x03, 0x1b
        /*000e*/ 	.short	0x00ff


	//----- nvinfo : EIATTR_EXTERNS
	.align		4
        /*0010*/ 	.byte	0x04, 0x0f
        /*0012*/ 	.short	(.L_10 - .L_9)


	//   ....[0]....
	.align		4
.L_9:
        /*0014*/ 	.word	index@(vprintf)


	//----- nvinfo : EIATTR_MERCURY_ISA_VERSION
	.align		4
.L_10:
        /*0018*/ 	.byte	0x03, 0x5f
        /*001a*/ 	.short	0x0101


	//----- nvinfo : EIATTR_VRC_CTA_INIT_COUNT
	.align		4
        /*001c*/ 	.byte	0x02, 0x4a
	.zero		1
	.zero		1


	//----- nvinfo : EIATTR_SYSCALL_OFFSETS
	.align		4
        /*0020*/ 	.byte	0x04, 0x46
        /*0022*/ 	.short	(.L_12 - .L_11)


	//   ....[0]....
.L_11:
        /*0024*/ 	.word	0x00000080


	//----- nvinfo : EIATTR_EXIT_INSTR_OFFSETS
	.align		4
.L_12:
        /*0028*/ 	.byte	0x04, 0x1c
        /*002a*/ 	.short	(.L_14 - .L_13)


	//   ....[0]....
.L_13:
        /*002c*/ 	.word	0x00000090


	//----- nvinfo : EIATTR_SW_WAR
	.align		4
.L_14:
        /*0030*/ 	.byte	0x04, 0x36
        /*0032*/ 	.short	(.L_16 - .L_15)
.L_15:
        /*0034*/ 	.word	0x00000008
.L_16:


//--------------------- .nv.callgraph             --------------------------
	.section	.nv.callgraph,"",@"SHT_CUDA_CALLGRAPH"
	.align	4
	.sectionentsize	8
	.align		4
        /*0000*/ 	.word	0x00000000
	.align		4
        /*0004*/ 	.word	0xffffffff
	.align		4
        /*0008*/ 	.word	index@(_Z6kernelv)
	.align		4
        /*000c*/ 	.word	index@(vprintf)
	.align		4
        /*0010*/ 	.word	0x00000000
	.align		4
        /*0014*/ 	.word	0xfffffffe
	.align		4
        /*0018*/ 	.word	0x00000000
	.align		4
        /*001c*/ 	.word	0xfffffffd
	.align		4
        /*0020*/ 	.word	0x00000000
	.align		4
        /*0024*/ 	.word	0xfffffffc


//--------------------- .nv.constant4             --------------------------
	.section	.nv.constant4,"a",@progbits
	.align	8
	.align		8
.nv.constant4:
        /*0000*/ 	.dword	vprintf
	.align		8
        /*0008*/ 	.dword	$str


//--------------------- .text._Z6kernelv          --------------------------
	.section	.text._Z6kernelv,"ax",@progbits
	.align	128
        .global         _Z6kernelv
        .type           _Z6kernelv,@function
        .size           _Z6kernelv,(.L_x_2 - _Z6kernelv)
        .other          _Z6kernelv,@"STO_CUDA_ENTRY STV_DEFAULT"
_Z6kernelv:
.text._Z6kernelv:
[----:B------:R-:W0:Y:S01]  /*0000*/  LDC R1, c[0x0][0x37c] ;  /* 0x0000df00ff017b82 */ /* 0x000e220000000800 */
[----:B------:R-:W-:Y:S01]  /*0010*/  MOV R0, 0x0 ;  /* 0x0000000000007802 */ /* 0x000fe20000000f00 */
[----:B------:R-:W1:Y:S01]  /*0020*/  LDCU.64 UR4, c[0x4][0x8] ;  /* 0x01000100ff0477ac */ /* 0x000e620008000a00 */
[----:B------:R-:W-:-:S05]  /*0030*/  CS2R R6, SRZ ;  /* 0x0000000000067805 */ /* 0x000fca000001ff00 */
[----:B------:R2:W3:Y:S01]  /*0040*/  LDC.64 R2, c[0x4][R0] ;  /* 0x0100000000027b82 */ /* 0x0004e20000000a00 */
[----:B-1----:R-:W-:Y:S02]  /*0050*/  IMAD.U32 R4, RZ, RZ, UR4 ;  /* 0x00000004ff047e24 */ /* 0x002fe4000f8e00ff */
[----:B--2---:R-:W-:-:S07]  /*0060*/  IMAD.U32 R5, RZ, RZ, UR5 ;  /* 0x00000005ff057e24 */ /* 0x004fce000f8e00ff */
[----:B------:R-:W-:-:S07]  /*0070*/  LEPC R20, `(.L_x_0) ;  /* 0x000000001014794e */ /* 0x000fce0000000000 */
[----:B0--3--:R-:W-:Y:S05]  /*0080*/  CALL.ABS.NOINC R2 ;  /* 0x0000000002007343 */ /* 0x009fea0003c00000 */
.L_x_0:
[----:B------:R-:W-:Y:S05]  /*0090*/  EXIT ;  /* 0x000000000000794d */ /* 0x000fea0003800000 */
.L_x_1:
[----:B------:R-:W-:-:S00]  /*00a0*/  BRA `(.L_x_1) ;  /* 0xfffffffc00fc7947 */ /* 0x000fc0000383ffff */
[----:B------:R-:W-:-:S00]  /*00b0*/  NOP ;  /* 0x0000000000007918 */ /* 0x000fc00000000000 */
        /* <DEDUP_REMOVED lines=12> */
.L_x_2:


//--------------------- .nv.global.init           --------------------------
	.section	.nv.global.init,"aw",@progbits
.nv.global.init:
	.type		$str,@object
	.size		$str,(.L_0 - $str)
$str:
        /*0000*/ 	.byte	0x48, 0x65, 0x6c, 0x6c, 0x6f, 0x20, 0x66, 0x72, 0x6f, 0x6d, 0x20, 0x43, 0x55, 0x44, 0x41, 0x21
        /*0010*/ 	.byte	0x0a, 0x00
.L_0:


//--------------------- .nv.shared.reserved.0     --------------------------
	.section	.nv.shared.reserved.0,"aw",@nobits
	.weak		__nv_reservedSMEM_offset_0_alias
	.size		__nv_reservedSMEM_offset_0_alias, 0, 64
	.other		__nv_reservedSMEM_offset_0_alias,@"STO_CUDA_RESERVED_SHARED STV_DEFAULT"
__nv_reservedSMEM_offset_0_alias:
	.zero		0
	.zero		64


//--------------------- .nv.constant0._Z6kernelv  --------------------------
	.section	.nv.constant0._Z6kernelv,"a",@progbits
	.sectionflags	@""
	.align	4
.nv.constant0._Z6kernelv:
	.zero		896


//--------------------- SYMBOLS --------------------------

	.type		.nv.reservedSmem.offset0,@object
	.size		.nv.reservedSmem.offset0,0x4
	.type		vprintf,@function
